//
// Generated by NVIDIA NVVM Compiler
//
// Compiler Build ID: CL-36424714
// Cuda compilation tools, release 13.0, V13.0.88
// Based on NVVM 20.0.0
//

.version 9.0
.target sm_100
.address_size 64

	// .globl	_Z15writeBlockIndexPi

.visible .entry _Z15writeBlockIndexPi(
	.param .u64 .ptr .align 1 _Z15writeBlockIndexPi_param_0
)
{
	.reg .b32 	%r<5>;
	.reg .b64 	%rd<5>;

	ld.param.u64 	%rd1, [_Z15writeBlockIndexPi_param_0];
	cvta.to.global.u64 	%rd2, %rd1;
	mov.u32 	%r1, %ctaid.x;
	mov.u32 	%r2, %ctaid.y;
	mov.u32 	%r3, %nctaid.x;
	mad.lo.s32 	%r4, %r2, %r3, %r1;
	mul.wide.s32 	%rd3, %r4, 4;
	add.s64 	%rd4, %rd2, %rd3;
	st.global.u32 	[%rd4], %r4;
	ret;

}


// ===== COMPILED SASS (sm_100) =====

	.target	sm_100

	.elftype	@"ET_EXEC"


//--------------------- .note.nv.tkinfo           --------------------------
	.section	.note.nv.tkinfo,"",@"SHT_NOTE"
	.sectionflags	@"SHF_NOTE_NV_TKINFO"
	.tkinfo
        /*0018*/ 	.word	0x00000002
        /*0030*/ 	.string	""
        /*0030*/ 	.string	"ptxas"
        /*0030*/ 	.string	"Cuda compilation tools, release 13.0, V13.0.88"
        /*0030*/ 	.string	"Build cuda_13.0.r13.0/compiler.36424714_0"
        /*0030*/ 	.string	"-arch sm_100 -m 64 "



//--------------------- .note.nv.cuinfo           --------------------------
	.section	.note.nv.cuinfo,"",@"SHT_NOTE"
	.sectionflags	@"SHF_NOTE_NV_CUINFO"
        /*0018*/ 	.short	0x0002
        /*001a*/ 	.short	0x0064
        /*001c*/ 	.short	0x0082
	.zero		2


//--------------------- .nv.info                  --------------------------
	.section	.nv.info,"",@"SHT_CUDA_INFO"
	.align	4


	//----- nvinfo : EIATTR_REGCOUNT
	.align		4
        /*0000*/ 	.byte	0x04, 0x2f
        /*0002*/ 	.short	(.L_1 - .L_0)
	.align		4
.L_0:
        /*0004*/ 	.word	index@(_Z15writeBlockIndexPi)
        /*0008*/ 	.word	0x00000008


	//----- nvinfo : EIATTR_FRAME_SIZE
	.align		4
.L_1:
        /*000c*/ 	.byte	0x04, 0x11
        /*000e*/ 	.short	(.L_3 - .L_2)
	.align		4
.L_2:
        /*0010*/ 	.word	index@(_Z15writeBlockIndexPi)
        /*0014*/ 	.word	0x00000000


	//----- nvinfo : EIATTR_MIN_STACK_SIZE
	.align		4
.L_3:
        /*0018*/ 	.byte	0x04, 0x12
        /*001a*/ 	.short	(.L_5 - .L_4)
	.align		4
.L_4:
        /*001c*/ 	.word	index@(_Z15writeBlockIndexPi)
        /*0020*/ 	.word	0x00000000
.L_5:


//--------------------- .nv.compat                --------------------------
	.section	.nv.compat,"",@"SHT_CUDA_COMPAT_INFO"
	.align	4
        /*0000*/ 	.byte	0x02, 0x09, 0x00, 0x00, 0x02, 0x02, 0x01, 0x00, 0x02, 0x05, 0x05, 0x00, 0x03, 0x07, 0x01, 0x01
        /*0010*/ 	.byte	0x02, 0x03, 0x00, 0x00, 0x02, 0x06, 0x01, 0x00, 0x04, 0x0b, 0x08, 0x00, 0x09, 0x00, 0x00, 0x00
        /*0020*/ 	.byte	0x00, 0x00, 0x00, 0x00


//--------------------- .nv.info._Z15writeBlockIndexPi --------------------------
	.section	.nv.info._Z15writeBlockIndexPi,"",@"SHT_CUDA_INFO"
	.sectionflags	@""
	.align	4


	//----- nvinfo : EIATTR_CUDA_API_VERSION
	.align		4
        /*0000*/ 	.byte	0x04, 0x37
        /*0002*/ 	.short	(.L_7 - .L_6)
.L_6:
        /*0004*/ 	.word	0x00000082


	//----- nvinfo : EIATTR_KPARAM_INFO
	.align		4
.L_7:
        /*0008*/ 	.byte	0x04, 0x17
        /*000a*/ 	.short	(.L_9 - .L_8)
.L_8:
        /*000c*/ 	.word	0x00000000
        /*0010*/ 	.short	0x0000
        /*0012*/ 	.short	0x0000
        /*0014*/ 	.byte	0x00, 0xf5, 0x21, 0x00


	//----- nvinfo : EIATTR_SPARSE_MMA_MASK
	.align		4
.L_9:
        /*0018*/ 	.byte	0x03, 0x50
        /*001a*/ 	.short	0x0000


	//----- nvinfo : EIATTR_MAXREG_COUNT
	.align		4
        /*001c*/ 	.byte	0x03, 0x1b
        /*001e*/ 	.short	0x00ff


	//----- nvinfo : EIATTR_MERCURY_ISA_VERSION
	.align		4
        /*0020*/ 	.byte	0x03, 0x5f
        /*0022*/ 	.short	0x0101


	//----- nvinfo : EIATTR_VRC_CTA_INIT_COUNT
	.align		4
        /*0024*/ 	.byte	0x02, 0x4a
	.zero		1
	.zero		1


	//----- nvinfo : EIATTR_EXIT_INSTR_OFFSETS
	.align		4
        /*0028*/ 	.byte	0x04, 0x1c
        /*002a*/ 	.short	(.L_11 - .L_10)


	//   ....[0]....
.L_10:
        /*002c*/ 	.word	0x00000090


	//----- nvinfo : EIATTR_CBANK_PARAM_SIZE
	.align		4
.L_11:
        /*0030*/ 	.byte	0x03, 0x19
        /*0032*/ 	.short	0x0008


	//----- nvinfo : EIATTR_PARAM_CBANK
	.align		4
        /*0034*/ 	.byte	0x04, 0x0a
        /*0036*/ 	.short	(.L_13 - .L_12)
	.align		4
.L_12:
        /*0038*/ 	.word	index@(.nv.constant0._Z15writeBlockIndexPi)
        /*003c*/ 	.short	0x0380
        /*003e*/ 	.short	0x0008


	//----- nvinfo : EIATTR_SW_WAR
	.align		4
.L_13:
        /*0040*/ 	.byte	0x04, 0x36
        /*0042*/ 	.short	(.L_15 - .L_14)
.L_14:
        /*0044*/ 	.word	0x00000008
.L_15:


//--------------------- .nv.callgraph             --------------------------
	.section	.nv.callgraph,"",@"SHT_CUDA_CALLGRAPH"
	.align	4
	.sectionentsize	8
	.align		4
        /*0000*/ 	.word	0x00000000
	.align		4
        /*0004*/ 	.word	0xffffffff
	.align		4
        /*0008*/ 	.word	0x00000000
	.align		4
        /*000c*/ 	.word	0xfffffffe
	.align		4
        /*0010*/ 	.word	0x00000000
	.align		4
        /*0014*/ 	.word	0xfffffffd
	.align		4
        /*0018*/ 	.word	0x00000000
	.align		4
        /*001c*/ 	.word	0xfffffffc


//--------------------- .text._Z15writeBlockIndexPi --------------------------
	.section	.text._Z15writeBlockIndexPi,"ax",@progbits
	.align	128
        .global         _Z15writeBlockIndexPi
        .type           _Z15writeBlockIndexPi,@function
        .size           _Z15writeBlockIndexPi,(.L_x_1 - _Z15writeBlockIndexPi)
        .other          _Z15writeBlockIndexPi,@"STO_CUDA_ENTRY STV_DEFAULT"
_Z15writeBlockIndexPi:
.text._Z15writeBlockIndexPi:
[----:B------:R-:W-:Y:S01]  /*0000*/  LDC R1, c[0x0][0x37c] ;  /* 0x0000df00ff017b82 */ /* 0x000fe20000000800 */
[----:B------:R-:W0:Y:S07]  /*0010*/  S2R R5, SR_CTAID.Y ;  /* 0x0000000000057919 */ /* 0x000e2e0000002600 */
[----:B------:R-:W0:Y:S01]  /*0020*/  S2UR UR6, SR_CTAID.X ;  /* 0x00000000000679c3 */ /* 0x000e220000002500 */
[----:B------:R-:W1:Y:S07]  /*0030*/  LDCU.64 UR4, c[0x0][0x358] ;  /* 0x00006b00ff0477ac */ /* 0x000e6e0008000a00 */
[----:B------:R-:W0:Y:S08]  /*0040*/  LDC R0, c[0x0][0x370] ;  /* 0x0000dc00ff007b82 */ /* 0x000e300000000800 */
[----:B------:R-:W2:Y:S01]  /*0050*/  LDC.64 R2, c[0x0][0x380] ;  /* 0x0000e000ff027b82 */ /* 0x000ea20000000a00 */
[----:B0-----:R-:W-:-:S04]  /*0060*/  IMAD R5, R5, R0, UR6 ;  /* 0x0000000605057e24 */ /* 0x001fc8000f8e0200 */
[----:B--2---:R-:W-:-:S05]  /*0070*/  IMAD.WIDE R2, R5, 0x4, R2 ;  /* 0x0000000405027825 */ /* 0x004fca00078e0202 */
[----:B-1----:R-:W-:Y:S01]  /*0080*/  STG.E desc[UR4][R2.64], R5 ;  /* 0x0000000502007986 */ /* 0x002fe2000c101904 */
[----:B------:R-:W-:Y:S05]  /*0090*/  EXIT ;  /* 0x000000000000794d */ /* 0x000fea0003800000 */
.L_x_0:
[----:B------:R-:W-:-:S00]  /*00a0*/  BRA `(.L_x_0) ;  /* 0xfffffffc00fc7947 */ /* 0x000fc0000383ffff */
[----:B------:R-:W-:-:S00]  /*00b0*/  NOP ;  /* 0x0000000000007918 */ /* 0x000fc00000000000 */
        /* <DEDUP_REMOVED lines=12> */
.L_x_1:


//--------------------- .nv.shared.reserved.0     --------------------------
	.section	.nv.shared.reserved.0,"aw",@nobits
	.weak		__nv_reservedSMEM_offset_0_alias
	.size		__nv_reservedSMEM_offset_0_alias, 0, 64
	.other		__nv_reservedSMEM_offset_0_alias,@"STO_CUDA_RESERVED_SHARED STV_DEFAULT"
__nv_reservedSMEM_offset_0_alias:
	.zero		0
	.zero		64


//--------------------- .nv.constant0._Z15writeBlockIndexPi --------------------------
	.section	.nv.constant0._Z15writeBlockIndexPi,"a",@progbits
	.sectionflags	@""
	.align	4
.nv.constant0._Z15writeBlockIndexPi:
	.zero		904


//--------------------- SYMBOLS --------------------------

	.type		.nv.reservedSmem.offset0,@object
	.size		.nv.reservedSmem.offset0,0x4
